//
// Generated by NVIDIA NVVM Compiler
//
// Compiler Build ID: CL-36424714
// Cuda compilation tools, release 13.0, V13.0.88
// Based on NVVM 20.0.0
//

.version 9.0
.target sm_100
.address_size 64

	// .globl	_Z16reciprocalKernelPfj
.global .align 1 .b8 _ZN34_INTERNAL_96600828_4_k_cu_1071a13b4cuda3std3__45__cpo5beginE[1];
.global .align 1 .b8 _ZN34_INTERNAL_96600828_4_k_cu_1071a13b4cuda3std3__45__cpo3endE[1];
.global .align 1 .b8 _ZN34_INTERNAL_96600828_4_k_cu_1071a13b4cuda3std3__45__cpo6cbeginE[1];
.global .align 1 .b8 _ZN34_INTERNAL_96600828_4_k_cu_1071a13b4cuda3std3__45__cpo4cendE[1];
.global .align 1 .b8 _ZN34_INTERNAL_96600828_4_k_cu_1071a13b4cuda3std3__45__cpo6rbeginE[1];
.global .align 1 .b8 _ZN34_INTERNAL_96600828_4_k_cu_1071a13b4cuda3std3__45__cpo4rendE[1];
.global .align 1 .b8 _ZN34_INTERNAL_96600828_4_k_cu_1071a13b4cuda3std3__45__cpo7crbeginE[1];
.global .align 1 .b8 _ZN34_INTERNAL_96600828_4_k_cu_1071a13b4cuda3std3__45__cpo5crendE[1];
.global .align 1 .b8 _ZN34_INTERNAL_96600828_4_k_cu_1071a13b4cuda3std3__436_GLOBAL__N__96600828_4_k_cu_1071a13b6ignoreE[1];
.global .align 1 .b8 _ZN34_INTERNAL_96600828_4_k_cu_1071a13b4cuda3std3__419piecewise_constructE[1];
.global .align 1 .b8 _ZN34_INTERNAL_96600828_4_k_cu_1071a13b4cuda3std3__48in_placeE[1];
.global .align 1 .b8 _ZN34_INTERNAL_96600828_4_k_cu_1071a13b4cuda3std3__420unreachable_sentinelE[1];
.global .align 1 .b8 _ZN34_INTERNAL_96600828_4_k_cu_1071a13b4cuda3std3__47nulloptE[1];
.global .align 1 .b8 _ZN34_INTERNAL_96600828_4_k_cu_1071a13b4cuda3std3__48unexpectE[1];
.global .align 1 .b8 _ZN34_INTERNAL_96600828_4_k_cu_1071a13b4cuda3std6ranges3__45__cpo4swapE[1];
.global .align 1 .b8 _ZN34_INTERNAL_96600828_4_k_cu_1071a13b4cuda3std6ranges3__45__cpo9iter_moveE[1];
.global .align 1 .b8 _ZN34_INTERNAL_96600828_4_k_cu_1071a13b4cuda3std6ranges3__45__cpo5beginE[1];
.global .align 1 .b8 _ZN34_INTERNAL_96600828_4_k_cu_1071a13b4cuda3std6ranges3__45__cpo3endE[1];
.global .align 1 .b8 _ZN34_INTERNAL_96600828_4_k_cu_1071a13b4cuda3std6ranges3__45__cpo6cbeginE[1];
.global .align 1 .b8 _ZN34_INTERNAL_96600828_4_k_cu_1071a13b4cuda3std6ranges3__45__cpo4cendE[1];
.global .align 1 .b8 _ZN34_INTERNAL_96600828_4_k_cu_1071a13b4cuda3std6ranges3__45__cpo7advanceE[1];
.global .align 1 .b8 _ZN34_INTERNAL_96600828_4_k_cu_1071a13b4cuda3std6ranges3__45__cpo9iter_swapE[1];
.global .align 1 .b8 _ZN34_INTERNAL_96600828_4_k_cu_1071a13b4cuda3std6ranges3__45__cpo4nextE[1];
.global .align 1 .b8 _ZN34_INTERNAL_96600828_4_k_cu_1071a13b4cuda3std6ranges3__45__cpo4prevE[1];
.global .align 1 .b8 _ZN34_INTERNAL_96600828_4_k_cu_1071a13b4cuda3std6ranges3__45__cpo4dataE[1];
.global .align 1 .b8 _ZN34_INTERNAL_96600828_4_k_cu_1071a13b4cuda3std6ranges3__45__cpo5cdataE[1];
.global .align 1 .b8 _ZN34_INTERNAL_96600828_4_k_cu_1071a13b4cuda3std6ranges3__45__cpo4sizeE[1];
.global .align 1 .b8 _ZN34_INTERNAL_96600828_4_k_cu_1071a13b4cuda3std6ranges3__45__cpo5ssizeE[1];
.global .align 1 .b8 _ZN34_INTERNAL_96600828_4_k_cu_1071a13b4cuda3std6ranges3__45__cpo8distanceE[1];
.global .align 1 .b8 _ZN34_INTERNAL_96600828_4_k_cu_1071a13b6thrust24THRUST_300001_SM_1000_NS8cuda_cub3parE[1];
.global .align 1 .b8 _ZN34_INTERNAL_96600828_4_k_cu_1071a13b6thrust24THRUST_300001_SM_1000_NS8cuda_cub10par_nosyncE[1];
.global .align 1 .b8 _ZN34_INTERNAL_96600828_4_k_cu_1071a13b6thrust24THRUST_300001_SM_1000_NS6system6detail10sequential3seqE[1];
.global .align 1 .b8 _ZN34_INTERNAL_96600828_4_k_cu_1071a13b6thrust24THRUST_300001_SM_1000_NS6system3cpp3parE[1];
.global .align 1 .b8 _ZN34_INTERNAL_96600828_4_k_cu_1071a13b6thrust24THRUST_300001_SM_1000_NS12placeholders2_1E[1];
.global .align 1 .b8 _ZN34_INTERNAL_96600828_4_k_cu_1071a13b6thrust24THRUST_300001_SM_1000_NS12placeholders2_2E[1];
.global .align 1 .b8 _ZN34_INTERNAL_96600828_4_k_cu_1071a13b6thrust24THRUST_300001_SM_1000_NS12placeholders2_3E[1];
.global .align 1 .b8 _ZN34_INTERNAL_96600828_4_k_cu_1071a13b6thrust24THRUST_300001_SM_1000_NS12placeholders2_4E[1];
.global .align 1 .b8 _ZN34_INTERNAL_96600828_4_k_cu_1071a13b6thrust24THRUST_300001_SM_1000_NS12placeholders2_5E[1];
.global .align 1 .b8 _ZN34_INTERNAL_96600828_4_k_cu_1071a13b6thrust24THRUST_300001_SM_1000_NS12placeholders2_6E[1];
.global .align 1 .b8 _ZN34_INTERNAL_96600828_4_k_cu_1071a13b6thrust24THRUST_300001_SM_1000_NS12placeholders2_7E[1];
.global .align 1 .b8 _ZN34_INTERNAL_96600828_4_k_cu_1071a13b6thrust24THRUST_300001_SM_1000_NS12placeholders2_8E[1];
.global .align 1 .b8 _ZN34_INTERNAL_96600828_4_k_cu_1071a13b6thrust24THRUST_300001_SM_1000_NS12placeholders2_9E[1];
.global .align 1 .b8 _ZN34_INTERNAL_96600828_4_k_cu_1071a13b6thrust24THRUST_300001_SM_1000_NS12placeholders3_10E[1];
.global .align 1 .b8 _ZN34_INTERNAL_96600828_4_k_cu_1071a13b6thrust24THRUST_300001_SM_1000_NS3seqE[1];
.global .align 1 .b8 _ZN34_INTERNAL_96600828_4_k_cu_1071a13b6thrust24THRUST_300001_SM_1000_NS6deviceE[1];

.visible .entry _Z16reciprocalKernelPfj(
	.param .u64 .ptr .align 1 _Z16reciprocalKernelPfj_param_0,
	.param .u32 _Z16reciprocalKernelPfj_param_1
)
{
	.reg .pred 	%p<2>;
	.reg .b32 	%r<6>;
	.reg .b32 	%f<4>;
	.reg .b64 	%rd<5>;

	ld.param.u64 	%rd1, [_Z16reciprocalKernelPfj_param_0];
	ld.param.u32 	%r2, [_Z16reciprocalKernelPfj_param_1];
	mov.u32 	%r3, %ctaid.x;
	mov.u32 	%r4, %ntid.x;
	mov.u32 	%r5, %tid.x;
	mad.lo.s32 	%r1, %r3, %r4, %r5;
	setp.ge.u32 	%p1, %r1, %r2;
	@%p1 bra 	$L__BB0_2;
	cvta.to.global.u64 	%rd2, %rd1;
	mul.wide.u32 	%rd3, %r1, 4;
	add.s64 	%rd4, %rd2, %rd3;
	ld.global.f32 	%f1, [%rd4];
	cvt.rn.f32.u32 	%f2, %r1;
	add.f32 	%f3, %f1, %f2;
	st.global.f32 	[%rd4], %f3;
$L__BB0_2:
	ret;

}
	// .globl	_Z17ifReductionKernelPfj
.visible .entry _Z17ifReductionKernelPfj(
	.param .u64 .ptr .align 1 _Z17ifReductionKernelPfj_param_0,
	.param .u32 _Z17ifReductionKernelPfj_param_1
)
{
	.reg .pred 	%p<2>;
	.reg .b32 	%r<6>;
	.reg .b32 	%f<4>;
	.reg .b64 	%rd<5>;

	ld.param.u64 	%rd1, [_Z17ifReductionKernelPfj_param_0];
	ld.param.u32 	%r2, [_Z17ifReductionKernelPfj_param_1];
	mov.u32 	%r3, %ctaid.x;
	mov.u32 	%r4, %ntid.x;
	mov.u32 	%r5, %tid.x;
	mad.lo.s32 	%r1, %r3, %r4, %r5;
	setp.ge.u32 	%p1, %r1, %r2;
	@%p1 bra 	$L__BB1_2;
	cvta.to.global.u64 	%rd2, %rd1;
	mul.wide.u32 	%rd3, %r1, 4;
	add.s64 	%rd4, %rd2, %rd3;
	ld.global.f32 	%f1, [%rd4];
	cvt.rn.f32.u32 	%f2, %r1;
	add.f32 	%f3, %f1, %f2;
	st.global.f32 	[%rd4], %f3;
$L__BB1_2:
	ret;

}
	// .globl	_Z21calRefPerPhotonKernelPfS_jj
.visible .entry _Z21calRefPerPhotonKernelPfS_jj(
	.param .u64 .ptr .align 1 _Z21calRefPerPhotonKernelPfS_jj_param_0,
	.param .u64 .ptr .align 1 _Z21calRefPerPhotonKernelPfS_jj_param_1,
	.param .u32 _Z21calRefPerPhotonKernelPfS_jj_param_2,
	.param .u32 _Z21calRefPerPhotonKernelPfS_jj_param_3
)
{
	.reg .pred 	%p<2>;
	.reg .b32 	%r<8>;
	.reg .b32 	%f<4>;
	.reg .b64 	%rd<8>;

	ld.param.u64 	%rd1, [_Z21calRefPerPhotonKernelPfS_jj_param_0];
	ld.param.u64 	%rd2, [_Z21calRefPerPhotonKernelPfS_jj_param_1];
	ld.param.u32 	%r2, [_Z21calRefPerPhotonKernelPfS_jj_param_2];
	ld.param.u32 	%r3, [_Z21calRefPerPhotonKernelPfS_jj_param_3];
	mov.u32 	%r4, %ctaid.x;
	mov.u32 	%r5, %ntid.x;
	mov.u32 	%r6, %tid.x;
	mad.lo.s32 	%r1, %r4, %r5, %r6;
	mul.lo.s32 	%r7, %r3, %r2;
	setp.ge.u32 	%p1, %r1, %r7;
	@%p1 bra 	$L__BB2_2;
	cvta.to.global.u64 	%rd3, %rd1;
	cvta.to.global.u64 	%rd4, %rd2;
	mul.wide.u32 	%rd5, %r1, 4;
	add.s64 	%rd6, %rd3, %rd5;
	ld.global.f32 	%f1, [%rd6];
	cvt.rn.f32.u32 	%f2, %r1;
	add.f32 	%f3, %f1, %f2;
	add.s64 	%rd7, %rd4, %rd5;
	st.global.f32 	[%rd7], %f3;
$L__BB2_2:
	ret;

}
	// .globl	_ZN3cub18CUB_300001_SM_10006detail11EmptyKernelIvEEvv
.visible .entry _ZN3cub18CUB_300001_SM_10006detail11EmptyKernelIvEEvv()
{


	ret;

}


// ===== COMPILED SASS (sm_100) =====

	.target	sm_100

	.elftype	@"ET_EXEC"


//--------------------- .note.nv.tkinfo           --------------------------
	.section	.note.nv.tkinfo,"",@"SHT_NOTE"
	.sectionflags	@"SHF_NOTE_NV_TKINFO"
	.tkinfo
        /*0018*/ 	.word	0x00000002
        /*0030*/ 	.string	""
        /*0030*/ 	.string	"ptxas"
        /*0030*/ 	.string	"Cuda compilation tools, release 13.0, V13.0.88"
        /*0030*/ 	.string	"Build cuda_13.0.r13.0/compiler.36424714_0"
        /*0030*/ 	.string	"-arch sm_100 -m 64 "



//--------------------- .note.nv.cuinfo           --------------------------
	.section	.note.nv.cuinfo,"",@"SHT_NOTE"
	.sectionflags	@"SHF_NOTE_NV_CUINFO"
        /*0018*/ 	.short	0x0002
        /*001a*/ 	.short	0x0064
        /*001c*/ 	.short	0x0082
	.zero		2


//--------------------- .nv.info                  --------------------------
	.section	.nv.info,"",@"SHT_CUDA_INFO"
	.align	4


	//----- nvinfo : EIATTR_REGCOUNT
	.align		4
        /*0000*/ 	.byte	0x04, 0x2f
        /*0002*/ 	.short	(.L_46 - .L_45)
	.align		4
.L_45:
        /*0004*/ 	.word	index@(_Z16reciprocalKernelPfj)
        /*0008*/ 	.word	0x00000008


	//----- nvinfo : EIATTR_FRAME_SIZE
	.align		4
.L_46:
        /*000c*/ 	.byte	0x04, 0x11
        /*000e*/ 	.short	(.L_48 - .L_47)
	.align		4
.L_47:
        /*0010*/ 	.word	index@(_Z16reciprocalKernelPfj)
        /*0014*/ 	.word	0x00000000


	//----- nvinfo : EIATTR_REGCOUNT
	.align		4
.L_48:
        /*0018*/ 	.byte	0x04, 0x2f
        /*001a*/ 	.short	(.L_50 - .L_49)
	.align		4
.L_49:
        /*001c*/ 	.word	index@(_Z17ifReductionKernelPfj)
        /*0020*/ 	.word	0x00000008


	//----- nvinfo : EIATTR_FRAME_SIZE
	.align		4
.L_50:
        /*0024*/ 	.byte	0x04, 0x11
        /*0026*/ 	.short	(.L_52 - .L_51)
	.align		4
.L_51:
        /*0028*/ 	.word	index@(_Z17ifReductionKernelPfj)
        /*002c*/ 	.word	0x00000000


	//----- nvinfo : EIATTR_REGCOUNT
	.align		4
.L_52:
        /*0030*/ 	.byte	0x04, 0x2f
        /*0032*/ 	.short	(.L_54 - .L_53)
	.align		4
.L_53:
        /*0034*/ 	.word	index@(_Z21calRefPerPhotonKernelPfS_jj)
        /*0038*/ 	.word	0x0000000c


	//----- nvinfo : EIATTR_FRAME_SIZE
	.align		4
.L_54:
        /*003c*/ 	.byte	0x04, 0x11
        /*003e*/ 	.short	(.L_56 - .L_55)
	.align		4
.L_55:
        /*0040*/ 	.word	index@(_Z21calRefPerPhotonKernelPfS_jj)
        /*0044*/ 	.word	0x00000000


	//----- nvinfo : EIATTR_REGCOUNT
	.align		4
.L_56:
        /*0048*/ 	.byte	0x04, 0x2f
        /*004a*/ 	.short	(.L_58 - .L_57)
	.align		4
.L_57:
        /*004c*/ 	.word	index@(_ZN3cub18CUB_300001_SM_10006detail11EmptyKernelIvEEvv)
        /*0050*/ 	.word	0x00000004


	//----- nvinfo : EIATTR_FRAME_SIZE
	.align		4
.L_58:
        /*0054*/ 	.byte	0x04, 0x11
        /*0056*/ 	.short	(.L_60 - .L_59)
	.align		4
.L_59:
        /*0058*/ 	.word	index@(_ZN3cub18CUB_300001_SM_10006detail11EmptyKernelIvEEvv)
        /*005c*/ 	.word	0x00000000


	//----- nvinfo : EIATTR_MIN_STACK_SIZE
	.align		4
.L_60:
        /*0060*/ 	.byte	0x04, 0x12
        /*0062*/ 	.short	(.L_62 - .L_61)
	.align		4
.L_61:
        /*0064*/ 	.word	index@(_ZN3cub18CUB_300001_SM_10006detail11EmptyKernelIvEEvv)
        /*0068*/ 	.word	0x00000000


	//----- nvinfo : EIATTR_MIN_STACK_SIZE
	.align		4
.L_62:
        /*006c*/ 	.byte	0x04, 0x12
        /*006e*/ 	.short	(.L_64 - .L_63)
	.align		4
.L_63:
        /*0070*/ 	.word	index@(_Z21calRefPerPhotonKernelPfS_jj)
        /*0074*/ 	.word	0x00000000


	//----- nvinfo : EIATTR_MIN_STACK_SIZE
	.align		4
.L_64:
        /*0078*/ 	.byte	0x04, 0x12
        /*007a*/ 	.short	(.L_66 - .L_65)
	.align		4
.L_65:
        /*007c*/ 	.word	index@(_Z17ifReductionKernelPfj)
        /*0080*/ 	.word	0x00000000


	//----- nvinfo : EIATTR_MIN_STACK_SIZE
	.align		4
.L_66:
        /*0084*/ 	.byte	0x04, 0x12
        /*0086*/ 	.short	(.L_68 - .L_67)
	.align		4
.L_67:
        /*0088*/ 	.word	index@(_Z16reciprocalKernelPfj)
        /*008c*/ 	.word	0x00000000
.L_68:


//--------------------- .nv.compat                --------------------------
	.section	.nv.compat,"",@"SHT_CUDA_COMPAT_INFO"
	.align	4
        /*0000*/ 	.byte	0x02, 0x09, 0x00, 0x00, 0x02, 0x02, 0x01, 0x00, 0x02, 0x05, 0x05, 0x00, 0x03, 0x07, 0x01, 0x01
        /*0010*/ 	.byte	0x02, 0x03, 0x00, 0x00, 0x02, 0x06, 0x01, 0x00, 0x04, 0x0b, 0x08, 0x00, 0x09, 0x00, 0x00, 0x00
        /*0020*/ 	.byte	0x00, 0x00, 0x00, 0x00


//--------------------- .nv.info._ZN3cub18CUB_300001_SM_10006detail11EmptyKernelIvEEvv --------------------------
	.section	.nv.info._ZN3cub18CUB_300001_SM_10006detail11EmptyKernelIvEEvv,"",@"SHT_CUDA_INFO"
	.sectionflags	@""
	.align	4


	//----- nvinfo : EIATTR_CUDA_API_VERSION
	.align		4
        /*0000*/ 	.byte	0x04, 0x37
        /*0002*/ 	.short	(.L_70 - .L_69)
.L_69:
        /*0004*/ 	.word	0x00000082


	//----- nvinfo : EIATTR_SPARSE_MMA_MASK
	.align		4
.L_70:
        /*0008*/ 	.byte	0x03, 0x50
        /*000a*/ 	.short	0x0000


	//----- nvinfo : EIATTR_MAXREG_COUNT
	.align		4
        /*000c*/ 	.byte	0x03, 0x1b
        /*000e*/ 	.short	0x00ff


	//----- nvinfo : EIATTR_MERCURY_ISA_VERSION
	.align		4
        /*0010*/ 	.byte	0x03, 0x5f
        /*0012*/ 	.short	0x0101


	//----- nvinfo : EIATTR_VRC_CTA_INIT_COUNT
	.align		4
        /*0014*/ 	.byte	0x02, 0x4a
	.zero		1
	.zero		1


	//----- nvinfo : EIATTR_EXIT_INSTR_OFFSETS
	.align		4
        /*0018*/ 	.byte	0x04, 0x1c
        /*001a*/ 	.short	(.L_72 - .L_71)


	//   ....[0]....
.L_71:
        /*001c*/ 	.word	0x00000010


	//----- nvinfo : EIATTR_SW_WAR
	.align		4
.L_72:
        /*0020*/ 	.byte	0x04, 0x36
        /*0022*/ 	.short	(.L_74 - .L_73)
.L_73:
        /*0024*/ 	.word	0x00000008
.L_74:


//--------------------- .nv.info._Z21calRefPerPhotonKernelPfS_jj --------------------------
	.section	.nv.info._Z21calRefPerPhotonKernelPfS_jj,"",@"SHT_CUDA_INFO"
	.sectionflags	@""
	.align	4


	//----- nvinfo : EIATTR_CUDA_API_VERSION
	.align		4
        /*0000*/ 	.byte	0x04, 0x37
        /*0002*/ 	.short	(.L_76 - .L_75)
.L_75:
        /*0004*/ 	.word	0x00000082


	//----- nvinfo : EIATTR_KPARAM_INFO
	.align		4
.L_76:
        /*0008*/ 	.byte	0x04, 0x17
        /*000a*/ 	.short	(.L_78 - .L_77)
.L_77:
        /*000c*/ 	.word	0x00000000
        /*0010*/ 	.short	0x0003
        /*0012*/ 	.short	0x0014
        /*0014*/ 	.byte	0x00, 0xf0, 0x11, 0x00


	//----- nvinfo : EIATTR_KPARAM_INFO
	.align		4
.L_78:
        /*0018*/ 	.byte	0x04, 0x17
        /*001a*/ 	.short	(.L_80 - .L_79)
.L_79:
        /*001c*/ 	.word	0x00000000
        /*0020*/ 	.short	0x0002
        /*0022*/ 	.short	0x0010
        /*0024*/ 	.byte	0x00, 0xf0, 0x11, 0x00


	//----- nvinfo : EIATTR_KPARAM_INFO
	.align		4
.L_80:
        /*0028*/ 	.byte	0x04, 0x17
        /*002a*/ 	.short	(.L_82 - .L_81)
.L_81:
        /*002c*/ 	.word	0x00000000
        /*0030*/ 	.short	0x0001
        /*0032*/ 	.short	0x0008
        /*0034*/ 	.byte	0x00, 0xf5, 0x21, 0x00


	//----- nvinfo : EIATTR_KPARAM_INFO
	.align		4
.L_82:
        /*0038*/ 	.byte	0x04, 0x17
        /*003a*/ 	.short	(.L_84 - .L_83)
.L_83:
        /*003c*/ 	.word	0x00000000
        /*0040*/ 	.short	0x0000
        /*0042*/ 	.short	0x0000
        /*0044*/ 	.byte	0x00, 0xf5, 0x21, 0x00


	//----- nvinfo : EIATTR_SPARSE_MMA_MASK
	.align		4
.L_84:
        /*0048*/ 	.byte	0x03, 0x50
        /*004a*/ 	.short	0x0000


	//----- nvinfo : EIATTR_MAXREG_COUNT
	.align		4
        /*004c*/ 	.byte	0x03, 0x1b
        /*004e*/ 	.short	0x00ff


	//----- nvinfo : EIATTR_MERCURY_ISA_VERSION
	.align		4
        /*0050*/ 	.byte	0x03, 0x5f
        /*0052*/ 	.short	0x0101


	//----- nvinfo : EIATTR_VRC_CTA_INIT_COUNT
	.align		4
        /*0054*/ 	.byte	0x02, 0x4a
	.zero		1
	.zero		1


	//----- nvinfo : EIATTR_EXIT_INSTR_OFFSETS
	.align		4
        /*0058*/ 	.byte	0x04, 0x1c
        /*005a*/ 	.short	(.L_86 - .L_85)


	//   ....[0]....
.L_85:
        /*005c*/ 	.word	0x00000080


	//   ....[1]....
        /*0060*/ 	.word	0x00000120


	//----- nvinfo : EIATTR_CBANK_PARAM_SIZE
	.align		4
.L_86:
        /*0064*/ 	.byte	0x03, 0x19
        /*0066*/ 	.short	0x0018


	//----- nvinfo : EIATTR_PARAM_CBANK
	.align		4
        /*0068*/ 	.byte	0x04, 0x0a
        /*006a*/ 	.short	(.L_88 - .L_87)
	.align		4
.L_87:
        /*006c*/ 	.word	index@(.nv.constant0._Z21calRefPerPhotonKernelPfS_jj)
        /*0070*/ 	.short	0x0380
        /*0072*/ 	.short	0x0018


	//----- nvinfo : EIATTR_SW_WAR
	.align		4
.L_88:
        /*0074*/ 	.byte	0x04, 0x36
        /*0076*/ 	.short	(.L_90 - .L_89)
.L_89:
        /*0078*/ 	.word	0x00000008
.L_90:


//--------------------- .nv.info._Z17ifReductionKernelPfj --------------------------
	.section	.nv.info._Z17ifReductionKernelPfj,"",@"SHT_CUDA_INFO"
	.sectionflags	@""
	.align	4


	//----- nvinfo : EIATTR_CUDA_API_VERSION
	.align		4
        /*0000*/ 	.byte	0x04, 0x37
        /*0002*/ 	.short	(.L_92 - .L_91)
.L_91:
        /*0004*/ 	.word	0x00000082


	//----- nvinfo : EIATTR_KPARAM_INFO
	.align		4
.L_92:
        /*0008*/ 	.byte	0x04, 0x17
        /*000a*/ 	.short	(.L_94 - .L_93)
.L_93:
        /*000c*/ 	.word	0x00000000
        /*0010*/ 	.short	0x0001
        /*0012*/ 	.short	0x0008
        /*0014*/ 	.byte	0x00, 0xf0, 0x11, 0x00


	//----- nvinfo : EIATTR_KPARAM_INFO
	.align		4
.L_94:
        /*0018*/ 	.byte	0x04, 0x17
        /*001a*/ 	.short	(.L_96 - .L_95)
.L_95:
        /*001c*/ 	.word	0x00000000
        /*0020*/ 	.short	0x0000
        /*0022*/ 	.short	0x0000
        /*0024*/ 	.byte	0x00, 0xf5, 0x21, 0x00


	//----- nvinfo : EIATTR_SPARSE_MMA_MASK
	.align		4
.L_96:
        /*0028*/ 	.byte	0x03, 0x50
        /*002a*/ 	.short	0x0000


	//----- nvinfo : EIATTR_MAXREG_COUNT
	.align		4
        /*002c*/ 	.byte	0x03, 0x1b
        /*002e*/ 	.short	0x00ff


	//----- nvinfo : EIATTR_MERCURY_ISA_VERSION
	.align		4
        /*0030*/ 	.byte	0x03, 0x5f
        /*0032*/ 	.short	0x0101


	//----- nvinfo : EIATTR_VRC_CTA_INIT_COUNT
	.align		4
        /*0034*/ 	.byte	0x02, 0x4a
	.zero		1
	.zero		1


	//----- nvinfo : EIATTR_EXIT_INSTR_OFFSETS
	.align		4
        /*0038*/ 	.byte	0x04, 0x1c
        /*003a*/ 	.short	(.L_98 - .L_97)


	//   ....[0]....
.L_97:
        /*003c*/ 	.word	0x00000070


	//   ....[1]....
        /*0040*/ 	.word	0x000000f0


	//----- nvinfo : EIATTR_CBANK_PARAM_SIZE
	.align		4
.L_98:
        /*0044*/ 	.byte	0x03, 0x19
        /*0046*/ 	.short	0x000c


	//----- nvinfo : EIATTR_PARAM_CBANK
	.align		4
        /*0048*/ 	.byte	0x04, 0x0a
        /*004a*/ 	.short	(.L_100 - .L_99)
	.align		4
.L_99:
        /*004c*/ 	.word	index@(.nv.constant0._Z17ifReductionKernelPfj)
        /*0050*/ 	.short	0x0380
        /*0052*/ 	.short	0x000c


	//----- nvinfo : EIATTR_SW_WAR
	.align		4
.L_100:
        /*0054*/ 	.byte	0x04, 0x36
        /*0056*/ 	.short	(.L_102 - .L_101)
.L_101:
        /*0058*/ 	.word	0x00000008
.L_102:


//--------------------- .nv.info._Z16reciprocalKernelPfj --------------------------
	.section	.nv.info._Z16reciprocalKernelPfj,"",@"SHT_CUDA_INFO"
	.sectionflags	@""
	.align	4


	//----- nvinfo : EIATTR_CUDA_API_VERSION
	.align		4
        /*0000*/ 	.byte	0x04, 0x37
        /*0002*/ 	.short	(.L_104 - .L_103)
.L_103:
        /*0004*/ 	.word	0x00000082


	//----- nvinfo : EIATTR_KPARAM_INFO
	.align		4
.L_104:
        /*0008*/ 	.byte	0x04, 0x17
        /*000a*/ 	.short	(.L_106 - .L_105)
.L_105:
        /*000c*/ 	.word	0x00000000
        /*0010*/ 	.short	0x0001
        /*0012*/ 	.short	0x0008
        /*0014*/ 	.byte	0x00, 0xf0, 0x11, 0x00


	//----- nvinfo : EIATTR_KPARAM_INFO
	.align		4
.L_106:
        /*0018*/ 	.byte	0x04, 0x17
        /*001a*/ 	.short	(.L_108 - .L_107)
.L_107:
        /*001c*/ 	.word	0x00000000
        /*0020*/ 	.short	0x0000
        /*0022*/ 	.short	0x0000
        /*0024*/ 	.byte	0x00, 0xf5, 0x21, 0x00


	//----- nvinfo : EIATTR_SPARSE_MMA_MASK
	.align		4
.L_108:
        /*0028*/ 	.byte	0x03, 0x50
        /*002a*/ 	.short	0x0000


	//----- nvinfo : EIATTR_MAXREG_COUNT
	.align		4
        /*002c*/ 	.byte	0x03, 0x1b
        /*002e*/ 	.short	0x00ff


	//----- nvinfo : EIATTR_MERCURY_ISA_VERSION
	.align		4
        /*0030*/ 	.byte	0x03, 0x5f
        /*0032*/ 	.short	0x0101


	//----- nvinfo : EIATTR_VRC_CTA_INIT_COUNT
	.align		4
        /*0034*/ 	.byte	0x02, 0x4a
	.zero		1
	.zero		1


	//----- nvinfo : EIATTR_EXIT_INSTR_OFFSETS
	.align		4
        /*0038*/ 	.byte	0x04, 0x1c
        /*003a*/ 	.short	(.L_110 - .L_109)


	//   ....[0]....
.L_109:
        /*003c*/ 	.word	0x00000070


	//   ....[1]....
        /*0040*/ 	.word	0x000000f0


	//----- nvinfo : EIATTR_CBANK_PARAM_SIZE
	.align		4
.L_110:
        /*0044*/ 	.byte	0x03, 0x19
        /*0046*/ 	.short	0x000c


	//----- nvinfo : EIATTR_PARAM_CBANK
	.align		4
        /*0048*/ 	.byte	0x04, 0x0a
        /*004a*/ 	.short	(.L_112 - .L_111)
	.align		4
.L_111:
        /*004c*/ 	.word	index@(.nv.constant0._Z16reciprocalKernelPfj)
        /*0050*/ 	.short	0x0380
        /*0052*/ 	.short	0x000c


	//----- nvinfo : EIATTR_SW_WAR
	.align		4
.L_112:
        /*0054*/ 	.byte	0x04, 0x36
        /*0056*/ 	.short	(.L_114 - .L_113)
.L_113:
        /*0058*/ 	.word	0x00000008
.L_114:


//--------------------- .nv.callgraph             --------------------------
	.section	.nv.callgraph,"",@"SHT_CUDA_CALLGRAPH"
	.align	4
	.sectionentsize	8
	.align		4
        /*0000*/ 	.word	0x00000000
	.align		4
        /*0004*/ 	.word	0xffffffff
	.align		4
        /*0008*/ 	.word	0x00000000
	.align		4
        /*000c*/ 	.word	0xfffffffe
	.align		4
        /*0010*/ 	.word	0x00000000
	.align		4
        /*0014*/ 	.word	0xfffffffd
	.align		4
        /*0018*/ 	.word	0x00000000
	.align		4
        /*001c*/ 	.word	0xfffffffc


//--------------------- .nv.constant4             --------------------------
	.section	.nv.constant4,"a",@progbits
	.align	8
	.align		8
.nv.constant4:
        /*0000*/ 	.dword	_ZN34_INTERNAL_96600828_4_k_cu_1071a13b4cuda3std3__45__cpo5beginE
	.align		8
        /*0008*/ 	.dword	_ZN34_INTERNAL_96600828_4_k_cu_1071a13b4cuda3std3__45__cpo3endE
	.align		8
        /*0010*/ 	.dword	_ZN34_INTERNAL_96600828_4_k_cu_1071a13b4cuda3std3__45__cpo6cbeginE
	.align		8
        /*0018*/ 	.dword	_ZN34_INTERNAL_96600828_4_k_cu_1071a13b4cuda3std3__45__cpo4cendE
	.align		8
        /*0020*/ 	.dword	_ZN34_INTERNAL_96600828_4_k_cu_1071a13b4cuda3std3__45__cpo6rbeginE
	.align		8
        /*0028*/ 	.dword	_ZN34_INTERNAL_96600828_4_k_cu_1071a13b4cuda3std3__45__cpo4rendE
	.align		8
        /*0030*/ 	.dword	_ZN34_INTERNAL_96600828_4_k_cu_1071a13b4cuda3std3__45__cpo7crbeginE
	.align		8
        /*0038*/ 	.dword	_ZN34_INTERNAL_96600828_4_k_cu_1071a13b4cuda3std3__45__cpo5crendE
	.align		8
        /*0040*/ 	.dword	_ZN34_INTERNAL_96600828_4_k_cu_1071a13b4cuda3std3__436_GLOBAL__N__96600828_4_k_cu_1071a13b6ignoreE
	.align		8
        /*0048*/ 	.dword	_ZN34_INTERNAL_96600828_4_k_cu_1071a13b4cuda3std3__419piecewise_constructE
	.align		8
        /*0050*/ 	.dword	_ZN34_INTERNAL_96600828_4_k_cu_1071a13b4cuda3std3__48in_placeE
	.align		8
        /*0058*/ 	.dword	_ZN34_INTERNAL_96600828_4_k_cu_1071a13b4cuda3std3__420unreachable_sentinelE
	.align		8
        /*0060*/ 	.dword	_ZN34_INTERNAL_96600828_4_k_cu_1071a13b4cuda3std3__47nulloptE
	.align		8
        /*0068*/ 	.dword	_ZN34_INTERNAL_96600828_4_k_cu_1071a13b4cuda3std3__48unexpectE
	.align		8
        /*0070*/ 	.dword	_ZN34_INTERNAL_96600828_4_k_cu_1071a13b4cuda3std6ranges3__45__cpo4swapE
	.align		8
        /*0078*/ 	.dword	_ZN34_INTERNAL_96600828_4_k_cu_1071a13b4cuda3std6ranges3__45__cpo9iter_moveE
	.align		8
        /*0080*/ 	.dword	_ZN34_INTERNAL_96600828_4_k_cu_1071a13b4cuda3std6ranges3__45__cpo5beginE
	.align		8
        /*0088*/ 	.dword	_ZN34_INTERNAL_96600828_4_k_cu_1071a13b4cuda3std6ranges3__45__cpo3endE
	.align		8
        /*0090*/ 	.dword	_ZN34_INTERNAL_96600828_4_k_cu_1071a13b4cuda3std6ranges3__45__cpo6cbeginE
	.align		8
        /*0098*/ 	.dword	_ZN34_INTERNAL_96600828_4_k_cu_1071a13b4cuda3std6ranges3__45__cpo4cendE
	.align		8
        /*00a0*/ 	.dword	_ZN34_INTERNAL_96600828_4_k_cu_1071a13b4cuda3std6ranges3__45__cpo7advanceE
	.align		8
        /*00a8*/ 	.dword	_ZN34_INTERNAL_96600828_4_k_cu_1071a13b4cuda3std6ranges3__45__cpo9iter_swapE
	.align		8
        /*00b0*/ 	.dword	_ZN34_INTERNAL_96600828_4_k_cu_1071a13b4cuda3std6ranges3__45__cpo4nextE
	.align		8
        /*00b8*/ 	.dword	_ZN34_INTERNAL_96600828_4_k_cu_1071a13b4cuda3std6ranges3__45__cpo4prevE
	.align		8
        /*00c0*/ 	.dword	_ZN34_INTERNAL_96600828_4_k_cu_1071a13b4cuda3std6ranges3__45__cpo4dataE
	.align		8
        /*00c8*/ 	.dword	_ZN34_INTERNAL_96600828_4_k_cu_1071a13b4cuda3std6ranges3__45__cpo5cdataE
	.align		8
        /*00d0*/ 	.dword	_ZN34_INTERNAL_96600828_4_k_cu_1071a13b4cuda3std6ranges3__45__cpo4sizeE
	.align		8
        /*00d8*/ 	.dword	_ZN34_INTERNAL_96600828_4_k_cu_1071a13b4cuda3std6ranges3__45__cpo5ssizeE
	.align		8
        /*00e0*/ 	.dword	_ZN34_INTERNAL_96600828_4_k_cu_1071a13b4cuda3std6ranges3__45__cpo8distanceE
	.align		8
        /*00e8*/ 	.dword	_ZN34_INTERNAL_96600828_4_k_cu_1071a13b6thrust24THRUST_300001_SM_1000_NS8cuda_cub3parE
	.align		8
        /*00f0*/ 	.dword	_ZN34_INTERNAL_96600828_4_k_cu_1071a13b6thrust24THRUST_300001_SM_1000_NS8cuda_cub10par_nosyncE
	.align		8
        /*00f8*/ 	.dword	_ZN34_INTERNAL_96600828_4_k_cu_1071a13b6thrust24THRUST_300001_SM_1000_NS6system6detail10sequential3seqE
	.align		8
        /*0100*/ 	.dword	_ZN34_INTERNAL_96600828_4_k_cu_1071a13b6thrust24THRUST_300001_SM_1000_NS6system3cpp3parE
	.align		8
        /*0108*/ 	.dword	_ZN34_INTERNAL_96600828_4_k_cu_1071a13b6thrust24THRUST_300001_SM_1000_NS12placeholders2_1E
	.align		8
        /*0110*/ 	.dword	_ZN34_INTERNAL_96600828_4_k_cu_1071a13b6thrust24THRUST_300001_SM_1000_NS12placeholders2_2E
	.align		8
        /*0118*/ 	.dword	_ZN34_INTERNAL_96600828_4_k_cu_1071a13b6thrust24THRUST_300001_SM_1000_NS12placeholders2_3E
	.align		8
        /*0120*/ 	.dword	_ZN34_INTERNAL_96600828_4_k_cu_1071a13b6thrust24THRUST_300001_SM_1000_NS12placeholders2_4E
	.align		8
        /*0128*/ 	.dword	_ZN34_INTERNAL_96600828_4_k_cu_1071a13b6thrust24THRUST_300001_SM_1000_NS12placeholders2_5E
	.align		8
        /*0130*/ 	.dword	_ZN34_INTERNAL_96600828_4_k_cu_1071a13b6thrust24THRUST_300001_SM_1000_NS12placeholders2_6E
	.align		8
        /*0138*/ 	.dword	_ZN34_INTERNAL_96600828_4_k_cu_1071a13b6thrust24THRUST_300001_SM_1000_NS12placeholders2_7E
	.align		8
        /*0140*/ 	.dword	_ZN34_INTERNAL_96600828_4_k_cu_1071a13b6thrust24THRUST_300001_SM_1000_NS12placeholders2_8E
	.align		8
        /*0148*/ 	.dword	_ZN34_INTERNAL_96600828_4_k_cu_1071a13b6thrust24THRUST_300001_SM_1000_NS12placeholders2_9E
	.align		8
        /*0150*/ 	.dword	_ZN34_INTERNAL_96600828_4_k_cu_1071a13b6thrust24THRUST_300001_SM_1000_NS12placeholders3_10E
	.align		8
        /*0158*/ 	.dword	_ZN34_INTERNAL_96600828_4_k_cu_1071a13b6thrust24THRUST_300001_SM_1000_NS3seqE
	.align		8
        /*0160*/ 	.dword	_ZN34_INTERNAL_96600828_4_k_cu_1071a13b6thrust24THRUST_300001_SM_1000_NS6deviceE


//--------------------- .text._ZN3cub18CUB_300001_SM_10006detail11EmptyKernelIvEEvv --------------------------
	.section	.text._ZN3cub18CUB_300001_SM_10006detail11EmptyKernelIvEEvv,"ax",@progbits
	.align	128
        .global         _ZN3cub18CUB_300001_SM_10006detail11EmptyKernelIvEEvv
        .type           _ZN3cub18CUB_300001_SM_10006detail11EmptyKernelIvEEvv,@function
        .size           _ZN3cub18CUB_300001_SM_10006detail11EmptyKernelIvEEvv,(.L_x_4 - _ZN3cub18CUB_300001_SM_10006detail11EmptyKernelIvEEvv)
        .other          _ZN3cub18CUB_300001_SM_10006detail11EmptyKernelIvEEvv,@"STO_CUDA_ENTRY STV_DEFAULT"
_ZN3cub18CUB_300001_SM_10006detail11EmptyKernelIvEEvv:
.text._ZN3cub18CUB_300001_SM_10006detail11EmptyKernelIvEEvv:
[----:B------:R-:W-:Y:S01]  /*0000*/  LDC R1, c[0x0][0x37c] ;  /* 0x0000df00ff017b82 */ /* 0x000fe20000000800 */
[----:B------:R-:W-:Y:S05]  /*0010*/  EXIT ;  /* 0x000000000000794d */ /* 0x000fea0003800000 */
.L_x_0:
[----:B------:R-:W-:-:S00]  /*0020*/  BRA `(.L_x_0) ;  /* 0xfffffffc00fc7947 */ /* 0x000fc0000383ffff */
[----:B------:R-:W-:-:S00]  /*0030*/  NOP ;  /* 0x0000000000007918 */ /* 0x000fc00000000000 */
        /* <DEDUP_REMOVED lines=12> */
.L_x_4:


//--------------------- .text._Z21calRefPerPhotonKernelPfS_jj --------------------------
	.section	.text._Z21calRefPerPhotonKernelPfS_jj,"ax",@progbits
	.align	128
        .global         _Z21calRefPerPhotonKernelPfS_jj
        .type           _Z21calRefPerPhotonKernelPfS_jj,@function
        .size           _Z21calRefPerPhotonKernelPfS_jj,(.L_x_5 - _Z21calRefPerPhotonKernelPfS_jj)
        .other          _Z21calRefPerPhotonKernelPfS_jj,@"STO_CUDA_ENTRY STV_DEFAULT"
_Z21calRefPerPhotonKernelPfS_jj:
.text._Z21calRefPerPhotonKernelPfS_jj:
[----:B------:R-:W-:Y:S01]  /*0000*/  LDC R1, c[0x0][0x37c] ;  /* 0x0000df00ff017b82 */ /* 0x000fe20000000800 */
[----:B------:R-:W0:Y:S07]  /*0010*/  S2R R0, SR_TID.X ;  /* 0x0000000000007919 */ /* 0x000e2e0000002100 */
[----:B------:R-:W0:Y:S01]  /*0020*/  S2UR UR6, SR_CTAID.X ;  /* 0x00000000000679c3 */ /* 0x000e220000002500 */
[----:B------:R-:W1:Y:S07]  /*0030*/  LDCU.64 UR4, c[0x0][0x390] ;  /* 0x00007200ff0477ac */ /* 0x000e6e0008000a00 */
[----:B------:R-:W0:Y:S01]  /*0040*/  LDC R7, c[0x0][0x360] ;  /* 0x0000d800ff077b82 */ /* 0x000e220000000800 */
[----:B-1----:R-:W-:Y:S01]  /*0050*/  UIMAD UR4, UR5, UR4, URZ ;  /* 0x00000004050472a4 */ /* 0x002fe2000f8e02ff */
[----:B0-----:R-:W-:-:S05]  /*0060*/  IMAD R7, R7, UR6, R0 ;  /* 0x0000000607077c24 */ /* 0x001fca000f8e0200 */
[----:B------:R-:W-:-:S13]  /*0070*/  ISETP.GE.U32.AND P0, PT, R7, UR4, PT ;  /* 0x0000000407007c0c */ /* 0x000fda000bf06070 */
[----:B------:R-:W-:Y:S05]  /*0080*/  @P0 EXIT ;  /* 0x000000000000094d */ /* 0x000fea0003800000 */
[----:B------:R-:W0:Y:S01]  /*0090*/  LDC.64 R2, c[0x0][0x380] ;  /* 0x0000e000ff027b82 */ /* 0x000e220000000a00 */
[----:B------:R-:W1:Y:S07]  /*00a0*/  LDCU.64 UR4, c[0x0][0x358] ;  /* 0x00006b00ff0477ac */ /* 0x000e6e0008000a00 */
[----:B------:R-:W2:Y:S01]  /*00b0*/  LDC.64 R4, c[0x0][0x388] ;  /* 0x0000e200ff047b82 */ /* 0x000ea20000000a00 */
[----:B0-----:R-:W-:-:S06]  /*00c0*/  IMAD.WIDE.U32 R2, R7, 0x4, R2 ;  /* 0x0000000407027825 */ /* 0x001fcc00078e0002 */
[----:B-1----:R-:W3:Y:S01]  /*00d0*/  LDG.E R2, desc[UR4][R2.64] ;  /* 0x0000000402027981 */ /* 0x002ee2000c1e1900 */
[----:B------:R-:W-:Y:S01]  /*00e0*/  I2FP.F32.U32 R9, R7 ;  /* 0x0000000700097245 */ /* 0x000fe20000201000 */
[----:B--2---:R-:W-:-:S04]  /*00f0*/  IMAD.WIDE.U32 R4, R7, 0x4, R4 ;  /* 0x0000000407047825 */ /* 0x004fc800078e0004 */
[----:B---3--:R-:W-:-:S05]  /*0100*/  FADD R9, R2, R9 ;  /* 0x0000000902097221 */ /* 0x008fca0000000000 */
[----:B------:R-:W-:Y:S01]  /*0110*/  STG.E desc[UR4][R4.64], R9 ;  /* 0x0000000904007986 */ /* 0x000fe2000c101904 */
[----:B------:R-:W-:Y:S05]  /*0120*/  EXIT ;  /* 0x000000000000794d */ /* 0x000fea0003800000 */
.L_x_1:
        /* <DEDUP_REMOVED lines=13> */
.L_x_5:


//--------------------- .text._Z17ifReductionKernelPfj --------------------------
	.section	.text._Z17ifReductionKernelPfj,"ax",@progbits
	.align	128
        .global         _Z17ifReductionKernelPfj
        .type           _Z17ifReductionKernelPfj,@function
        .size           _Z17ifReductionKernelPfj,(.L_x_6 - _Z17ifReductionKernelPfj)
        .other          _Z17ifReductionKernelPfj,@"STO_CUDA_ENTRY STV_DEFAULT"
_Z17ifReductionKernelPfj:
.text._Z17ifReductionKernelPfj:
[----:B------:R-:W-:Y:S01]  /*0000*/  LDC R1, c[0x0][0x37c] ;  /* 0x0000df00ff017b82 */ /* 0x000fe20000000800 */
[----:B------:R-:W0:Y:S07]  /*0010*/  S2R R0, SR_TID.X ;  /* 0x0000000000007919 */ /* 0x000e2e0000002100 */
[----:B------:R-:W0:Y:S01]  /*0020*/  S2UR UR4, SR_CTAID.X ;  /* 0x00000000000479c3 */ /* 0x000e220000002500 */
[----:B------:R-:W1:Y:S07]  /*0030*/  LDCU UR5, c[0x0][0x388] ;  /* 0x00007100ff0577ac */ /* 0x000e6e0008000800 */
[----:B------:R-:W0:Y:S02]  /*0040*/  LDC R5, c[0x0][0x360] ;  /* 0x0000d800ff057b82 */ /* 0x000e240000000800 */
[----:B0-----:R-:W-:-:S05]  /*0050*/  IMAD R5, R5, UR4, R0 ;  /* 0x0000000405057c24 */ /* 0x001fca000f8e0200 */
[----:B-1----:R-:W-:-:S13]  /*0060*/  ISETP.GE.U32.AND P0, PT, R5, UR5, PT ;  /* 0x0000000505007c0c */ /* 0x002fda000bf06070 */
[----:B------:R-:W-:Y:S05]  /*0070*/  @P0 EXIT ;  /* 0x000000000000094d */ /* 0x000fea0003800000 */
[----:B------:R-:W0:Y:S01]  /*0080*/  LDC.64 R2, c[0x0][0x380] ;  /* 0x0000e000ff027b82 */ /* 0x000e220000000a00 */
[----:B------:R-:W1:Y:S01]  /*0090*/  LDCU.64 UR4, c[0x0][0x358] ;  /* 0x00006b00ff0477ac */ /* 0x000e620008000a00 */
[----:B0-----:R-:W-:-:S05]  /*00a0*/  IMAD.WIDE.U32 R2, R5, 0x4, R2 ;  /* 0x0000000405027825 */ /* 0x001fca00078e0002 */
[----:B-1----:R-:W2:Y:S01]  /*00b0*/  LDG.E R0, desc[UR4][R2.64] ;  /* 0x0000000402007981 */ /* 0x002ea2000c1e1900 */
[----:B------:R-:W-:-:S05]  /*00c0*/  I2FP.F32.U32 R5, R5 ;  /* 0x0000000500057245 */ /* 0x000fca0000201000 */
[----:B--2---:R-:W-:-:S05]  /*00d0*/  FADD R5, R0, R5 ;  /* 0x0000000500057221 */ /* 0x004fca0000000000 */
[----:B------:R-:W-:Y:S01]  /*00e0*/  STG.E desc[UR4][R2.64], R5 ;  /* 0x0000000502007986 */ /* 0x000fe2000c101904 */
[----:B------:R-:W-:Y:S05]  /*00f0*/  EXIT ;  /* 0x000000000000794d */ /* 0x000fea0003800000 */
.L_x_2:
        /* <DEDUP_REMOVED lines=16> */
.L_x_6:


//--------------------- .text._Z16reciprocalKernelPfj --------------------------
	.section	.text._Z16reciprocalKernelPfj,"ax",@progbits
	.align	128
        .global         _Z16reciprocalKernelPfj
        .type           _Z16reciprocalKernelPfj,@function
        .size           _Z16reciprocalKernelPfj,(.L_x_7 - _Z16reciprocalKernelPfj)
        .other          _Z16reciprocalKernelPfj,@"STO_CUDA_ENTRY STV_DEFAULT"
_Z16reciprocalKernelPfj:
.text._Z16reciprocalKernelPfj:
        /* <DEDUP_REMOVED lines=16> */
.L_x_3:
        /* <DEDUP_REMOVED lines=16> */
.L_x_7:


//--------------------- .nv.shared.reserved.0     --------------------------
	.section	.nv.shared.reserved.0,"aw",@nobits
	.weak		__nv_reservedSMEM_offset_0_alias
	.size		__nv_reservedSMEM_offset_0_alias, 0, 64
	.other		__nv_reservedSMEM_offset_0_alias,@"STO_CUDA_RESERVED_SHARED STV_DEFAULT"
__nv_reservedSMEM_offset_0_alias:
	.zero		0
	.zero		64


//--------------------- .nv.global                --------------------------
	.section	.nv.global,"aw",@nobits
.nv.global:
	.type		_ZN34_INTERNAL_96600828_4_k_cu_1071a13b6thrust24THRUST_300001_SM_1000_NS12placeholders2_8E,@object
	.size		_ZN34_INTERNAL_96600828_4_k_cu_1071a13b6thrust24THRUST_300001_SM_1000_NS12placeholders2_8E,(_ZN34_INTERNAL_96600828_4_k_cu_1071a13b4cuda3std3__436_GLOBAL__N__96600828_4_k_cu_1071a13b6ignoreE - _ZN34_INTERNAL_96600828_4_k_cu_1071a13b6thrust24THRUST_300001_SM_1000_NS12placeholders2_8E)
_ZN34_INTERNAL_96600828_4_k_cu_1071a13b6thrust24THRUST_300001_SM_1000_NS12placeholders2_8E:
	.zero		1
	.type		_ZN34_INTERNAL_96600828_4_k_cu_1071a13b4cuda3std3__436_GLOBAL__N__96600828_4_k_cu_1071a13b6ignoreE,@object
	.size		_ZN34_INTERNAL_96600828_4_k_cu_1071a13b4cuda3std3__436_GLOBAL__N__96600828_4_k_cu_1071a13b6ignoreE,(_ZN34_INTERNAL_96600828_4_k_cu_1071a13b4cuda3std6ranges3__45__cpo4dataE - _ZN34_INTERNAL_96600828_4_k_cu_1071a13b4cuda3std3__436_GLOBAL__N__96600828_4_k_cu_1071a13b6ignoreE)
_ZN34_INTERNAL_96600828_4_k_cu_1071a13b4cuda3std3__436_GLOBAL__N__96600828_4_k_cu_1071a13b6ignoreE:
	.zero		1
	.type		_ZN34_INTERNAL_96600828_4_k_cu_1071a13b4cuda3std6ranges3__45__cpo4dataE,@object
	.size		_ZN34_INTERNAL_96600828_4_k_cu_1071a13b4cuda3std6ranges3__45__cpo4dataE,(_ZN34_INTERNAL_96600828_4_k_cu_1071a13b6thrust24THRUST_300001_SM_1000_NS6system3cpp3parE - _ZN34_INTERNAL_96600828_4_k_cu_1071a13b4cuda3std6ranges3__45__cpo4dataE)
_ZN34_INTERNAL_96600828_4_k_cu_1071a13b4cuda3std6ranges3__45__cpo4dataE:
	.zero		1
	.type		_ZN34_INTERNAL_96600828_4_k_cu_1071a13b6thrust24THRUST_300001_SM_1000_NS6system3cpp3parE,@object
	.size		_ZN34_INTERNAL_96600828_4_k_cu_1071a13b6thrust24THRUST_300001_SM_1000_NS6system3cpp3parE,(_ZN34_INTERNAL_96600828_4_k_cu_1071a13b4cuda3std3__45__cpo5beginE - _ZN34_INTERNAL_96600828_4_k_cu_1071a13b6thrust24THRUST_300001_SM_1000_NS6system3cpp3parE)
_ZN34_INTERNAL_96600828_4_k_cu_1071a13b6thrust24THRUST_300001_SM_1000_NS6system3cpp3parE:
	.zero		1
	.type		_ZN34_INTERNAL_96600828_4_k_cu_1071a13b4cuda3std3__45__cpo5beginE,@object
	.size		_ZN34_INTERNAL_96600828_4_k_cu_1071a13b4cuda3std3__45__cpo5beginE,(_ZN34_INTERNAL_96600828_4_k_cu_1071a13b4cuda3std6ranges3__45__cpo5beginE - _ZN34_INTERNAL_96600828_4_k_cu_1071a13b4cuda3std3__45__cpo5beginE)
_ZN34_INTERNAL_96600828_4_k_cu_1071a13b4cuda3std3__45__cpo5beginE:
	.zero		1
	.type		_ZN34_INTERNAL_96600828_4_k_cu_1071a13b4cuda3std6ranges3__45__cpo5beginE,@object
	.size		_ZN34_INTERNAL_96600828_4_k_cu_1071a13b4cuda3std6ranges3__45__cpo5beginE,(_ZN34_INTERNAL_96600828_4_k_cu_1071a13b6thrust24THRUST_300001_SM_1000_NS6deviceE - _ZN34_INTERNAL_96600828_4_k_cu_1071a13b4cuda3std6ranges3__45__cpo5beginE)
_ZN34_INTERNAL_96600828_4_k_cu_1071a13b4cuda3std6ranges3__45__cpo5beginE:
	.zero		1
	.type		_ZN34_INTERNAL_96600828_4_k_cu_1071a13b6thrust24THRUST_300001_SM_1000_NS6deviceE,@object
	.size		_ZN34_INTERNAL_96600828_4_k_cu_1071a13b6thrust24THRUST_300001_SM_1000_NS6deviceE,(_ZN34_INTERNAL_96600828_4_k_cu_1071a13b4cuda3std3__47nulloptE - _ZN34_INTERNAL_96600828_4_k_cu_1071a13b6thrust24THRUST_300001_SM_1000_NS6deviceE)
_ZN34_INTERNAL_96600828_4_k_cu_1071a13b6thrust24THRUST_300001_SM_1000_NS6deviceE:
	.zero		1
	.type		_ZN34_INTERNAL_96600828_4_k_cu_1071a13b4cuda3std3__47nulloptE,@object
	.size		_ZN34_INTERNAL_96600828_4_k_cu_1071a13b4cuda3std3__47nulloptE,(_ZN34_INTERNAL_96600828_4_k_cu_1071a13b4cuda3std6ranges3__45__cpo8distanceE - _ZN34_INTERNAL_96600828_4_k_cu_1071a13b4cuda3std3__47nulloptE)
_ZN34_INTERNAL_96600828_4_k_cu_1071a13b4cuda3std3__47nulloptE:
	.zero		1
	.type		_ZN34_INTERNAL_96600828_4_k_cu_1071a13b4cuda3std6ranges3__45__cpo8distanceE,@object
	.size		_ZN34_INTERNAL_96600828_4_k_cu_1071a13b4cuda3std6ranges3__45__cpo8distanceE,(_ZN34_INTERNAL_96600828_4_k_cu_1071a13b6thrust24THRUST_300001_SM_1000_NS12placeholders2_4E - _ZN34_INTERNAL_96600828_4_k_cu_1071a13b4cuda3std6ranges3__45__cpo8distanceE)
_ZN34_INTERNAL_96600828_4_k_cu_1071a13b4cuda3std6ranges3__45__cpo8distanceE:
	.zero		1
	.type		_ZN34_INTERNAL_96600828_4_k_cu_1071a13b6thrust24THRUST_300001_SM_1000_NS12placeholders2_4E,@object
	.size		_ZN34_INTERNAL_96600828_4_k_cu_1071a13b6thrust24THRUST_300001_SM_1000_NS12placeholders2_4E,(_ZN34_INTERNAL_96600828_4_k_cu_1071a13b4cuda3std3__45__cpo6rbeginE - _ZN34_INTERNAL_96600828_4_k_cu_1071a13b6thrust24THRUST_300001_SM_1000_NS12placeholders2_4E)
_ZN34_INTERNAL_96600828_4_k_cu_1071a13b6thrust24THRUST_300001_SM_1000_NS12placeholders2_4E:
	.zero		1
	.type		_ZN34_INTERNAL_96600828_4_k_cu_1071a13b4cuda3std3__45__cpo6rbeginE,@object
	.size		_ZN34_INTERNAL_96600828_4_k_cu_1071a13b4cuda3std3__45__cpo6rbeginE,(_ZN34_INTERNAL_96600828_4_k_cu_1071a13b4cuda3std6ranges3__45__cpo7advanceE - _ZN34_INTERNAL_96600828_4_k_cu_1071a13b4cuda3std3__45__cpo6rbeginE)
_ZN34_INTERNAL_96600828_4_k_cu_1071a13b4cuda3std3__45__cpo6rbeginE:
	.zero		1
	.type		_ZN34_INTERNAL_96600828_4_k_cu_1071a13b4cuda3std6ranges3__45__cpo7advanceE,@object
	.size		_ZN34_INTERNAL_96600828_4_k_cu_1071a13b4cuda3std6ranges3__45__cpo7advanceE,(_ZN34_INTERNAL_96600828_4_k_cu_1071a13b6thrust24THRUST_300001_SM_1000_NS12placeholders3_10E - _ZN34_INTERNAL_96600828_4_k_cu_1071a13b4cuda3std6ranges3__45__cpo7advanceE)
_ZN34_INTERNAL_96600828_4_k_cu_1071a13b4cuda3std6ranges3__45__cpo7advanceE:
	.zero		1
	.type		_ZN34_INTERNAL_96600828_4_k_cu_1071a13b6thrust24THRUST_300001_SM_1000_NS12placeholders3_10E,@object
	.size		_ZN34_INTERNAL_96600828_4_k_cu_1071a13b6thrust24THRUST_300001_SM_1000_NS12placeholders3_10E,(_ZN34_INTERNAL_96600828_4_k_cu_1071a13b4cuda3std3__48in_placeE - _ZN34_INTERNAL_96600828_4_k_cu_1071a13b6thrust24THRUST_300001_SM_1000_NS12placeholders3_10E)
_ZN34_INTERNAL_96600828_4_k_cu_1071a13b6thrust24THRUST_300001_SM_1000_NS12placeholders3_10E:
	.zero		1
	.type		_ZN34_INTERNAL_96600828_4_k_cu_1071a13b4cuda3std3__48in_placeE,@object
	.size		_ZN34_INTERNAL_96600828_4_k_cu_1071a13b4cuda3std3__48in_placeE,(_ZN34_INTERNAL_96600828_4_k_cu_1071a13b4cuda3std6ranges3__45__cpo4sizeE - _ZN34_INTERNAL_96600828_4_k_cu_1071a13b4cuda3std3__48in_placeE)
_ZN34_INTERNAL_96600828_4_k_cu_1071a13b4cuda3std3__48in_placeE:
	.zero		1
	.type		_ZN34_INTERNAL_96600828_4_k_cu_1071a13b4cuda3std6ranges3__45__cpo4sizeE,@object
	.size		_ZN34_INTERNAL_96600828_4_k_cu_1071a13b4cuda3std6ranges3__45__cpo4sizeE,(_ZN34_INTERNAL_96600828_4_k_cu_1071a13b6thrust24THRUST_300001_SM_1000_NS12placeholders2_2E - _ZN34_INTERNAL_96600828_4_k_cu_1071a13b4cuda3std6ranges3__45__cpo4sizeE)
_ZN34_INTERNAL_96600828_4_k_cu_1071a13b4cuda3std6ranges3__45__cpo4sizeE:
	.zero		1
	.type		_ZN34_INTERNAL_96600828_4_k_cu_1071a13b6thrust24THRUST_300001_SM_1000_NS12placeholders2_2E,@object
	.size		_ZN34_INTERNAL_96600828_4_k_cu_1071a13b6thrust24THRUST_300001_SM_1000_NS12placeholders2_2E,(_ZN34_INTERNAL_96600828_4_k_cu_1071a13b4cuda3std3__45__cpo6cbeginE - _ZN34_INTERNAL_96600828_4_k_cu_1071a13b6thrust24THRUST_300001_SM_1000_NS12placeholders2_2E)
_ZN34_INTERNAL_96600828_4_k_cu_1071a13b6thrust24THRUST_300001_SM_1000_NS12placeholders2_2E:
	.zero		1
	.type		_ZN34_INTERNAL_96600828_4_k_cu_1071a13b4cuda3std3__45__cpo6cbeginE,@object
	.size		_ZN34_INTERNAL_96600828_4_k_cu_1071a13b4cuda3std3__45__cpo6cbeginE,(_ZN34_INTERNAL_96600828_4_k_cu_1071a13b4cuda3std6ranges3__45__cpo6cbeginE - _ZN34_INTERNAL_96600828_4_k_cu_1071a13b4cuda3std3__45__cpo6cbeginE)
_ZN34_INTERNAL_96600828_4_k_cu_1071a13b4cuda3std3__45__cpo6cbeginE:
	.zero		1
	.type		_ZN34_INTERNAL_96600828_4_k_cu_1071a13b4cuda3std6ranges3__45__cpo6cbeginE,@object
	.size		_ZN34_INTERNAL_96600828_4_k_cu_1071a13b4cuda3std6ranges3__45__cpo6cbeginE,(_ZN34_INTERNAL_96600828_4_k_cu_1071a13b6thrust24THRUST_300001_SM_1000_NS12placeholders2_6E - _ZN34_INTERNAL_96600828_4_k_cu_1071a13b4cuda3std6ranges3__45__cpo6cbeginE)
_ZN34_INTERNAL_96600828_4_k_cu_1071a13b4cuda3std6ranges3__45__cpo6cbeginE:
	.zero		1
	.type		_ZN34_INTERNAL_96600828_4_k_cu_1071a13b6thrust24THRUST_300001_SM_1000_NS12placeholders2_6E,@object
	.size		_ZN34_INTERNAL_96600828_4_k_cu_1071a13b6thrust24THRUST_300001_SM_1000_NS12placeholders2_6E,(_ZN34_INTERNAL_96600828_4_k_cu_1071a13b4cuda3std3__45__cpo7crbeginE - _ZN34_INTERNAL_96600828_4_k_cu_1071a13b6thrust24THRUST_300001_SM_1000_NS12placeholders2_6E)
_ZN34_INTERNAL_96600828_4_k_cu_1071a13b6thrust24THRUST_300001_SM_1000_NS12placeholders2_6E:
	.zero		1
	.type		_ZN34_INTERNAL_96600828_4_k_cu_1071a13b4cuda3std3__45__cpo7crbeginE,@object
	.size		_ZN34_INTERNAL_96600828_4_k_cu_1071a13b4cuda3std3__45__cpo7crbeginE,(_ZN34_INTERNAL_96600828_4_k_cu_1071a13b4cuda3std6ranges3__45__cpo4nextE - _ZN34_INTERNAL_96600828_4_k_cu_1071a13b4cuda3std3__45__cpo7crbeginE)
_ZN34_INTERNAL_96600828_4_k_cu_1071a13b4cuda3std3__45__cpo7crbeginE:
	.zero		1
	.type		_ZN34_INTERNAL_96600828_4_k_cu_1071a13b4cuda3std6ranges3__45__cpo4nextE,@object
	.size		_ZN34_INTERNAL_96600828_4_k_cu_1071a13b4cuda3std6ranges3__45__cpo4nextE,(_ZN34_INTERNAL_96600828_4_k_cu_1071a13b4cuda3std6ranges3__45__cpo4swapE - _ZN34_INTERNAL_96600828_4_k_cu_1071a13b4cuda3std6ranges3__45__cpo4nextE)
_ZN34_INTERNAL_96600828_4_k_cu_1071a13b4cuda3std6ranges3__45__cpo4nextE:
	.zero		1
	.type		_ZN34_INTERNAL_96600828_4_k_cu_1071a13b4cuda3std6ranges3__45__cpo4swapE,@object
	.size		_ZN34_INTERNAL_96600828_4_k_cu_1071a13b4cuda3std6ranges3__45__cpo4swapE,(_ZN34_INTERNAL_96600828_4_k_cu_1071a13b6thrust24THRUST_300001_SM_1000_NS8cuda_cub10par_nosyncE - _ZN34_INTERNAL_96600828_4_k_cu_1071a13b4cuda3std6ranges3__45__cpo4swapE)
_ZN34_INTERNAL_96600828_4_k_cu_1071a13b4cuda3std6ranges3__45__cpo4swapE:
	.zero		1
	.type		_ZN34_INTERNAL_96600828_4_k_cu_1071a13b6thrust24THRUST_300001_SM_1000_NS8cuda_cub10par_nosyncE,@object
	.size		_ZN34_INTERNAL_96600828_4_k_cu_1071a13b6thrust24THRUST_300001_SM_1000_NS8cuda_cub10par_nosyncE,(_ZN34_INTERNAL_96600828_4_k_cu_1071a13b6thrust24THRUST_300001_SM_1000_NS3seqE - _ZN34_INTERNAL_96600828_4_k_cu_1071a13b6thrust24THRUST_300001_SM_1000_NS8cuda_cub10par_nosyncE)
_ZN34_INTERNAL_96600828_4_k_cu_1071a13b6thrust24THRUST_300001_SM_1000_NS8cuda_cub10par_nosyncE:
	.zero		1
	.type		_ZN34_INTERNAL_96600828_4_k_cu_1071a13b6thrust24THRUST_300001_SM_1000_NS3seqE,@object
	.size		_ZN34_INTERNAL_96600828_4_k_cu_1071a13b6thrust24THRUST_300001_SM_1000_NS3seqE,(_ZN34_INTERNAL_96600828_4_k_cu_1071a13b4cuda3std3__420unreachable_sentinelE - _ZN34_INTERNAL_96600828_4_k_cu_1071a13b6thrust24THRUST_300001_SM_1000_NS3seqE)
_ZN34_INTERNAL_96600828_4_k_cu_1071a13b6thrust24THRUST_300001_SM_1000_NS3seqE:
	.zero		1
	.type		_ZN34_INTERNAL_96600828_4_k_cu_1071a13b4cuda3std3__420unreachable_sentinelE,@object
	.size		_ZN34_INTERNAL_96600828_4_k_cu_1071a13b4cuda3std3__420unreachable_sentinelE,(_ZN34_INTERNAL_96600828_4_k_cu_1071a13b4cuda3std6ranges3__45__cpo5ssizeE - _ZN34_INTERNAL_96600828_4_k_cu_1071a13b4cuda3std3__420unreachable_sentinelE)
_ZN34_INTERNAL_96600828_4_k_cu_1071a13b4cuda3std3__420unreachable_sentinelE:
	.zero		1
	.type		_ZN34_INTERNAL_96600828_4_k_cu_1071a13b4cuda3std6ranges3__45__cpo5ssizeE,@object
	.size		_ZN34_INTERNAL_96600828_4_k_cu_1071a13b4cuda3std6ranges3__45__cpo5ssizeE,(_ZN34_INTERNAL_96600828_4_k_cu_1071a13b6thrust24THRUST_300001_SM_1000_NS12placeholders2_3E - _ZN34_INTERNAL_96600828_4_k_cu_1071a13b4cuda3std6ranges3__45__cpo5ssizeE)
_ZN34_INTERNAL_96600828_4_k_cu_1071a13b4cuda3std6ranges3__45__cpo5ssizeE:
	.zero		1
	.type		_ZN34_INTERNAL_96600828_4_k_cu_1071a13b6thrust24THRUST_300001_SM_1000_NS12placeholders2_3E,@object
	.size		_ZN34_INTERNAL_96600828_4_k_cu_1071a13b6thrust24THRUST_300001_SM_1000_NS12placeholders2_3E,(_ZN34_INTERNAL_96600828_4_k_cu_1071a13b4cuda3std3__45__cpo4cendE - _ZN34_INTERNAL_96600828_4_k_cu_1071a13b6thrust24THRUST_300001_SM_1000_NS12placeholders2_3E)
_ZN34_INTERNAL_96600828_4_k_cu_1071a13b6thrust24THRUST_300001_SM_1000_NS12placeholders2_3E:
	.zero		1
	.type		_ZN34_INTERNAL_96600828_4_k_cu_1071a13b4cuda3std3__45__cpo4cendE,@object
	.size		_ZN34_INTERNAL_96600828_4_k_cu_1071a13b4cuda3std3__45__cpo4cendE,(_ZN34_INTERNAL_96600828_4_k_cu_1071a13b4cuda3std6ranges3__45__cpo4cendE - _ZN34_INTERNAL_96600828_4_k_cu_1071a13b4cuda3std3__45__cpo4cendE)
_ZN34_INTERNAL_96600828_4_k_cu_1071a13b4cuda3std3__45__cpo4cendE:
	.zero		1
	.type		_ZN34_INTERNAL_96600828_4_k_cu_1071a13b4cuda3std6ranges3__45__cpo4cendE,@object
	.size		_ZN34_INTERNAL_96600828_4_k_cu_1071a13b4cuda3std6ranges3__45__cpo4cendE,(_ZN34_INTERNAL_96600828_4_k_cu_1071a13b6thrust24THRUST_300001_SM_1000_NS12placeholders2_7E - _ZN34_INTERNAL_96600828_4_k_cu_1071a13b4cuda3std6ranges3__45__cpo4cendE)
_ZN34_INTERNAL_96600828_4_k_cu_1071a13b4cuda3std6ranges3__45__cpo4cendE:
	.zero		1
	.type		_ZN34_INTERNAL_96600828_4_k_cu_1071a13b6thrust24THRUST_300001_SM_1000_NS12placeholders2_7E,@object
	.size		_ZN34_INTERNAL_96600828_4_k_cu_1071a13b6thrust24THRUST_300001_SM_1000_NS12placeholders2_7E,(_ZN34_INTERNAL_96600828_4_k_cu_1071a13b4cuda3std3__45__cpo5crendE - _ZN34_INTERNAL_96600828_4_k_cu_1071a13b6thrust24THRUST_300001_SM_1000_NS12placeholders2_7E)
_ZN34_INTERNAL_96600828_4_k_cu_1071a13b6thrust24THRUST_300001_SM_1000_NS12placeholders2_7E:
	.zero		1
	.type		_ZN34_INTERNAL_96600828_4_k_cu_1071a13b4cuda3std3__45__cpo5crendE,@object
	.size		_ZN34_INTERNAL_96600828_4_k_cu_1071a13b4cuda3std3__45__cpo5crendE,(_ZN34_INTERNAL_96600828_4_k_cu_1071a13b4cuda3std6ranges3__45__cpo4prevE - _ZN34_INTERNAL_96600828_4_k_cu_1071a13b4cuda3std3__45__cpo5crendE)
_ZN34_INTERNAL_96600828_4_k_cu_1071a13b4cuda3std3__45__cpo5crendE:
	.zero		1
	.type		_ZN34_INTERNAL_96600828_4_k_cu_1071a13b4cuda3std6ranges3__45__cpo4prevE,@object
	.size		_ZN34_INTERNAL_96600828_4_k_cu_1071a13b4cuda3std6ranges3__45__cpo4prevE,(_ZN34_INTERNAL_96600828_4_k_cu_1071a13b4cuda3std6ranges3__45__cpo9iter_moveE - _ZN34_INTERNAL_96600828_4_k_cu_1071a13b4cuda3std6ranges3__45__cpo4prevE)
_ZN34_INTERNAL_96600828_4_k_cu_1071a13b4cuda3std6ranges3__45__cpo4prevE:
	.zero		1
	.type		_ZN34_INTERNAL_96600828_4_k_cu_1071a13b4cuda3std6ranges3__45__cpo9iter_moveE,@object
	.size		_ZN34_INTERNAL_96600828_4_k_cu_1071a13b4cuda3std6ranges3__45__cpo9iter_moveE,(_ZN34_INTERNAL_96600828_4_k_cu_1071a13b6thrust24THRUST_300001_SM_1000_NS6system6detail10sequential3seqE - _ZN34_INTERNAL_96600828_4_k_cu_1071a13b4cuda3std6ranges3__45__cpo9iter_moveE)
_ZN34_INTERNAL_96600828_4_k_cu_1071a13b4cuda3std6ranges3__45__cpo9iter_moveE:
	.zero		1
	.type		_ZN34_INTERNAL_96600828_4_k_cu_1071a13b6thrust24THRUST_300001_SM_1000_NS6system6detail10sequential3seqE,@object
	.size		_ZN34_INTERNAL_96600828_4_k_cu_1071a13b6thrust24THRUST_300001_SM_1000_NS6system6detail10sequential3seqE,(_ZN34_INTERNAL_96600828_4_k_cu_1071a13b6thrust24THRUST_300001_SM_1000_NS12placeholders2_9E - _ZN34_INTERNAL_96600828_4_k_cu_1071a13b6thrust24THRUST_300001_SM_1000_NS6system6detail10sequential3seqE)
_ZN34_INTERNAL_96600828_4_k_cu_1071a13b6thrust24THRUST_300001_SM_1000_NS6system6detail10sequential3seqE:
	.zero		1
	.type		_ZN34_INTERNAL_96600828_4_k_cu_1071a13b6thrust24THRUST_300001_SM_1000_NS12placeholders2_9E,@object
	.size		_ZN34_INTERNAL_96600828_4_k_cu_1071a13b6thrust24THRUST_300001_SM_1000_NS12placeholders2_9E,(_ZN34_INTERNAL_96600828_4_k_cu_1071a13b4cuda3std3__419piecewise_constructE - _ZN34_INTERNAL_96600828_4_k_cu_1071a13b6thrust24THRUST_300001_SM_1000_NS12placeholders2_9E)
_ZN34_INTERNAL_96600828_4_k_cu_1071a13b6thrust24THRUST_300001_SM_1000_NS12placeholders2_9E:
	.zero		1
	.type		_ZN34_INTERNAL_96600828_4_k_cu_1071a13b4cuda3std3__419piecewise_constructE,@object
	.size		_ZN34_INTERNAL_96600828_4_k_cu_1071a13b4cuda3std3__419piecewise_constructE,(_ZN34_INTERNAL_96600828_4_k_cu_1071a13b4cuda3std6ranges3__45__cpo5cdataE - _ZN34_INTERNAL_96600828_4_k_cu_1071a13b4cuda3std3__419piecewise_constructE)
_ZN34_INTERNAL_96600828_4_k_cu_1071a13b4cuda3std3__419piecewise_constructE:
	.zero		1
	.type		_ZN34_INTERNAL_96600828_4_k_cu_1071a13b4cuda3std6ranges3__45__cpo5cdataE,@object
	.size		_ZN34_INTERNAL_96600828_4_k_cu_1071a13b4cuda3std6ranges3__45__cpo5cdataE,(_ZN34_INTERNAL_96600828_4_k_cu_1071a13b6thrust24THRUST_300001_SM_1000_NS12placeholders2_1E - _ZN34_INTERNAL_96600828_4_k_cu_1071a13b4cuda3std6ranges3__45__cpo5cdataE)
_ZN34_INTERNAL_96600828_4_k_cu_1071a13b4cuda3std6ranges3__45__cpo5cdataE:
	.zero		1
	.type		_ZN34_INTERNAL_96600828_4_k_cu_1071a13b6thrust24THRUST_300001_SM_1000_NS12placeholders2_1E,@object
	.size		_ZN34_INTERNAL_96600828_4_k_cu_1071a13b6thrust24THRUST_300001_SM_1000_NS12placeholders2_1E,(_ZN34_INTERNAL_96600828_4_k_cu_1071a13b4cuda3std3__45__cpo3endE - _ZN34_INTERNAL_96600828_4_k_cu_1071a13b6thrust24THRUST_300001_SM_1000_NS12placeholders2_1E)
_ZN34_INTERNAL_96600828_4_k_cu_1071a13b6thrust24THRUST_300001_SM_1000_NS12placeholders2_1E:
	.zero		1
	.type		_ZN34_INTERNAL_96600828_4_k_cu_1071a13b4cuda3std3__45__cpo3endE,@object
	.size		_ZN34_INTERNAL_96600828_4_k_cu_1071a13b4cuda3std3__45__cpo3endE,(_ZN34_INTERNAL_96600828_4_k_cu_1071a13b4cuda3std6ranges3__45__cpo3endE - _ZN34_INTERNAL_96600828_4_k_cu_1071a13b4cuda3std3__45__cpo3endE)
_ZN34_INTERNAL_96600828_4_k_cu_1071a13b4cuda3std3__45__cpo3endE:
	.zero		1
	.type		_ZN34_INTERNAL_96600828_4_k_cu_1071a13b4cuda3std6ranges3__45__cpo3endE,@object
	.size		_ZN34_INTERNAL_96600828_4_k_cu_1071a13b4cuda3std6ranges3__45__cpo3endE,(_ZN34_INTERNAL_96600828_4_k_cu_1071a13b6thrust24THRUST_300001_SM_1000_NS12placeholders2_5E - _ZN34_INTERNAL_96600828_4_k_cu_1071a13b4cuda3std6ranges3__45__cpo3endE)
_ZN34_INTERNAL_96600828_4_k_cu_1071a13b4cuda3std6ranges3__45__cpo3endE:
	.zero		1
	.type		_ZN34_INTERNAL_96600828_4_k_cu_1071a13b6thrust24THRUST_300001_SM_1000_NS12placeholders2_5E,@object
	.size		_ZN34_INTERNAL_96600828_4_k_cu_1071a13b6thrust24THRUST_300001_SM_1000_NS12placeholders2_5E,(_ZN34_INTERNAL_96600828_4_k_cu_1071a13b4cuda3std3__45__cpo4rendE - _ZN34_INTERNAL_96600828_4_k_cu_1071a13b6thrust24THRUST_300001_SM_1000_NS12placeholders2_5E)
_ZN34_INTERNAL_96600828_4_k_cu_1071a13b6thrust24THRUST_300001_SM_1000_NS12placeholders2_5E:
	.zero		1
	.type		_ZN34_INTERNAL_96600828_4_k_cu_1071a13b4cuda3std3__45__cpo4rendE,@object
	.size		_ZN34_INTERNAL_96600828_4_k_cu_1071a13b4cuda3std3__45__cpo4rendE,(_ZN34_INTERNAL_96600828_4_k_cu_1071a13b4cuda3std6ranges3__45__cpo9iter_swapE - _ZN34_INTERNAL_96600828_4_k_cu_1071a13b4cuda3std3__45__cpo4rendE)
_ZN34_INTERNAL_96600828_4_k_cu_1071a13b4cuda3std3__45__cpo4rendE:
	.zero		1
	.type		_ZN34_INTERNAL_96600828_4_k_cu_1071a13b4cuda3std6ranges3__45__cpo9iter_swapE,@object
	.size		_ZN34_INTERNAL_96600828_4_k_cu_1071a13b4cuda3std6ranges3__45__cpo9iter_swapE,(_ZN34_INTERNAL_96600828_4_k_cu_1071a13b4cuda3std3__48unexpectE - _ZN34_INTERNAL_96600828_4_k_cu_1071a13b4cuda3std6ranges3__45__cpo9iter_swapE)
_ZN34_INTERNAL_96600828_4_k_cu_1071a13b4cuda3std6ranges3__45__cpo9iter_swapE:
	.zero		1
	.type		_ZN34_INTERNAL_96600828_4_k_cu_1071a13b4cuda3std3__48unexpectE,@object
	.size		_ZN34_INTERNAL_96600828_4_k_cu_1071a13b4cuda3std3__48unexpectE,(_ZN34_INTERNAL_96600828_4_k_cu_1071a13b6thrust24THRUST_300001_SM_1000_NS8cuda_cub3parE - _ZN34_INTERNAL_96600828_4_k_cu_1071a13b4cuda3std3__48unexpectE)
_ZN34_INTERNAL_96600828_4_k_cu_1071a13b4cuda3std3__48unexpectE:
	.zero		1
	.type		_ZN34_INTERNAL_96600828_4_k_cu_1071a13b6thrust24THRUST_300001_SM_1000_NS8cuda_cub3parE,@object
	.size		_ZN34_INTERNAL_96600828_4_k_cu_1071a13b6thrust24THRUST_300001_SM_1000_NS8cuda_cub3parE,(.L_29 - _ZN34_INTERNAL_96600828_4_k_cu_1071a13b6thrust24THRUST_300001_SM_1000_NS8cuda_cub3parE)
_ZN34_INTERNAL_96600828_4_k_cu_1071a13b6thrust24THRUST_300001_SM_1000_NS8cuda_cub3parE:
	.zero		1
.L_29:


//--------------------- .nv.constant0._ZN3cub18CUB_300001_SM_10006detail11EmptyKernelIvEEvv --------------------------
	.section	.nv.constant0._ZN3cub18CUB_300001_SM_10006detail11EmptyKernelIvEEvv,"a",@progbits
	.sectionflags	@""
	.align	4
.nv.constant0._ZN3cub18CUB_300001_SM_10006detail11EmptyKernelIvEEvv:
	.zero		896


//--------------------- .nv.constant0._Z21calRefPerPhotonKernelPfS_jj --------------------------
	.section	.nv.constant0._Z21calRefPerPhotonKernelPfS_jj,"a",@progbits
	.sectionflags	@""
	.align	4
.nv.constant0._Z21calRefPerPhotonKernelPfS_jj:
	.zero		920


//--------------------- .nv.constant0._Z17ifReductionKernelPfj --------------------------
	.section	.nv.constant0._Z17ifReductionKernelPfj,"a",@progbits
	.sectionflags	@""
	.align	4
.nv.constant0._Z17ifReductionKernelPfj:
	.zero		908


//--------------------- .nv.constant0._Z16reciprocalKernelPfj --------------------------
	.section	.nv.constant0._Z16reciprocalKernelPfj,"a",@progbits
	.sectionflags	@""
	.align	4
.nv.constant0._Z16reciprocalKernelPfj:
	.zero		908


//--------------------- SYMBOLS --------------------------

	.type		.nv.reservedSmem.offset0,@object
	.size		.nv.reservedSmem.offset0,0x4
